	.headerflags	@"EF_CUDA_TEXMODE_UNIFIED EF_CUDA_64BIT_ADDRESS EF_CUDA_ACCELERATORS EF_CUDA_SM90 EF_CUDA_VIRTUAL_SM(EF_CUDA_SM90)"
	.elftype	@"ET_EXEC"


//--------------------- .nv.info                  --------------------------
	.section	.nv.info,"",@"SHT_CUDA_INFO"
	.align	4


	//----- nvinfo : EIATTR_REGCOUNT
	.align		4
        /*0000*/ 	.byte	0x04, 0x2f
        /*0002*/ 	.short	(.L_3 - .L_2)
	.align		4
.L_2:
        /*0004*/ 	.word	index@(triton_poi_fused__native_batch_norm_legit_no_training_convolution_relu_8)
        /*0008*/ 	.word	0x00000028


	//----- nvinfo : EIATTR_MIN_STACK_SIZE
	.align		4
.L_3:
        /*000c*/ 	.byte	0x04, 0x12
        /*000e*/ 	.short	(.L_5 - .L_4)
	.align		4
.L_4:
        /*0010*/ 	.word	index@(triton_poi_fused__native_batch_norm_legit_no_training_convolution_relu_8)
        /*0014*/ 	.word	0x00000000


	//----- nvinfo : EIATTR_FRAME_SIZE
	.align		4
.L_5:
        /*0018*/ 	.byte	0x04, 0x11
        /*001a*/ 	.short	(.L_7 - .L_6)
	.align		4
.L_6:
        /*001c*/ 	.word	index@(triton_poi_fused__native_batch_norm_legit_no_training_convolution_relu_8)
        /*0020*/ 	.word	0x00000000


	//----- nvinfo : EIATTR_MIN_STACK_SIZE
	.align		4
.L_7:
        /*0024*/ 	.byte	0x04, 0x12
        /*0026*/ 	.short	(.L_9 - .L_8)
	.align		4
.L_8:
        /*0028*/ 	.word	index@(triton_poi_fused__native_batch_norm_legit_no_training_convolution_relu_8)
        /*002c*/ 	.word	0x00000000
.L_9:


//--------------------- .nv.info.triton_poi_fused__native_batch_norm_legit_no_training_convolution_relu_8 --------------------------
	.section	.nv.info.triton_poi_fused__native_batch_norm_legit_no_training_convolution_relu_8,"",@"SHT_CUDA_INFO"
	.sectionflags	@""
	.align	4


	//----- nvinfo : EIATTR_CUDA_API_VERSION
	.align		4
        /*0000*/ 	.byte	0x04, 0x37
        /*0002*/ 	.short	(.L_11 - .L_10)
.L_10:
        /*0004*/ 	.word	0x0000007c


	//----- nvinfo : EIATTR_KPARAM_INFO
	.align		4
.L_11:
        /*0008*/ 	.byte	0x04, 0x17
        /*000a*/ 	.short	(.L_13 - .L_12)
.L_12:
        /*000c*/ 	.word	0x00000000
        /*0010*/ 	.short	0x0007
        /*0012*/ 	.short	0x0038
        /*0014*/ 	.byte	0x00, 0xf0, 0x11, 0x00


	//----- nvinfo : EIATTR_KPARAM_INFO
	.align		4
.L_13:
        /*0018*/ 	.byte	0x04, 0x17
        /*001a*/ 	.short	(.L_15 - .L_14)
.L_14:
        /*001c*/ 	.word	0x00000000
        /*0020*/ 	.short	0x0006
        /*0022*/ 	.short	0x0030
        /*0024*/ 	.byte	0x00, 0xf4, 0x21, 0x00


	//----- nvinfo : EIATTR_KPARAM_INFO
	.align		4
.L_15:
        /*0028*/ 	.byte	0x04, 0x17
        /*002a*/ 	.short	(.L_17 - .L_16)
.L_16:
        /*002c*/ 	.word	0x00000000
        /*0030*/ 	.short	0x0005
        /*0032*/ 	.short	0x0028
        /*0034*/ 	.byte	0x00, 0xf4, 0x21, 0x00


	//----- nvinfo : EIATTR_KPARAM_INFO
	.align		4
.L_17:
        /*0038*/ 	.byte	0x04, 0x17
        /*003a*/ 	.short	(.L_19 - .L_18)
.L_18:
        /*003c*/ 	.word	0x00000000
        /*0040*/ 	.short	0x0004
        /*0042*/ 	.short	0x0020
        /*0044*/ 	.byte	0x00, 0xf4, 0x21, 0x00


	//----- nvinfo : EIATTR_KPARAM_INFO
	.align		4
.L_19:
        /*0048*/ 	.byte	0x04, 0x17
        /*004a*/ 	.short	(.L_21 - .L_20)
.L_20:
        /*004c*/ 	.word	0x00000000
        /*0050*/ 	.short	0x0003
        /*0052*/ 	.short	0x0018
        /*0054*/ 	.byte	0x00, 0xf4, 0x21, 0x00


	//----- nvinfo : EIATTR_KPARAM_INFO
	.align		4
.L_21:
        /*0058*/ 	.byte	0x04, 0x17
        /*005a*/ 	.short	(.L_23 - .L_22)
.L_22:
        /*005c*/ 	.word	0x00000000
        /*0060*/ 	.short	0x0002
        /*0062*/ 	.short	0x0010
        /*0064*/ 	.byte	0x00, 0xf4, 0x21, 0x00


	//----- nvinfo : EIATTR_KPARAM_INFO
	.align		4
.L_23:
        /*0068*/ 	.byte	0x04, 0x17
        /*006a*/ 	.short	(.L_25 - .L_24)
.L_24:
        /*006c*/ 	.word	0x00000000
        /*0070*/ 	.short	0x0001
        /*0072*/ 	.short	0x0008
        /*0074*/ 	.byte	0x00, 0xf4, 0x21, 0x00


	//----- nvinfo : EIATTR_KPARAM_INFO
	.align		4
.L_25:
        /*0078*/ 	.byte	0x04, 0x17
        /*007a*/ 	.short	(.L_27 - .L_26)
.L_26:
        /*007c*/ 	.word	0x00000000
        /*0080*/ 	.short	0x0000
        /*0082*/ 	.short	0x0000
        /*0084*/ 	.byte	0x00, 0xf4, 0x21, 0x00


	//----- nvinfo : EIATTR_SPARSE_MMA_MASK
	.align		4
.L_27:
        /*0088*/ 	.byte	0x03, 0x50
        /*008a*/ 	.short	0x0000


	//----- nvinfo : EIATTR_MAXREG_COUNT
	.align		4
        /*008c*/ 	.byte	0x03, 0x1b
        /*008e*/ 	.short	0x00ff


	//----- nvinfo : EIATTR_EXIT_INSTR_OFFSETS
	.align		4
        /*0090*/ 	.byte	0x04, 0x1c
        /*0092*/ 	.short	(.L_29 - .L_28)


	//   ....[0]....
.L_28:
        /*0094*/ 	.word	0x00000cf0


	//   ....[1]....
        /*0098*/ 	.word	0x00000d10


	//----- nvinfo : EIATTR_REQNTID
	.align		4
.L_29:
        /*009c*/ 	.byte	0x04, 0x10
        /*009e*/ 	.short	(.L_31 - .L_30)
.L_30:
        /*00a0*/ 	.word	0x00000080
        /*00a4*/ 	.word	0x00000001
        /*00a8*/ 	.word	0x00000001


	//----- nvinfo : EIATTR_CBANK_PARAM_SIZE
	.align		4
.L_31:
        /*00ac*/ 	.byte	0x03, 0x19
        /*00ae*/ 	.short	0x003c


	//----- nvinfo : EIATTR_PARAM_CBANK
	.align		4
        /*00b0*/ 	.byte	0x04, 0x0a
        /*00b2*/ 	.short	(.L_33 - .L_32)
	.align		4
.L_32:
        /*00b4*/ 	.word	index@(.nv.constant0.triton_poi_fused__native_batch_norm_legit_no_training_convolution_relu_8)
        /*00b8*/ 	.short	0x0210
        /*00ba*/ 	.short	0x003c


	//----- nvinfo : EIATTR_SW_WAR
	.align		4
.L_33:
        /*00bc*/ 	.byte	0x04, 0x36
        /*00be*/ 	.short	(.L_35 - .L_34)
.L_34:
        /*00c0*/ 	.word	0x00000008
.L_35:


//--------------------- .nv.callgraph             --------------------------
	.section	.nv.callgraph,"",@"SHT_CUDA_CALLGRAPH"
	.align	4
	.sectionentsize	8
	.align		4
        /*0000*/ 	.word	0x00000000
	.align		4
        /*0004*/ 	.word	0xffffffff
	.align		4
        /*0008*/ 	.word	0x00000000
	.align		4
        /*000c*/ 	.word	0xfffffffe
	.align		4
        /*0010*/ 	.word	0x00000000
	.align		4
        /*0014*/ 	.word	0xfffffffd
	.align		4
        /*0018*/ 	.word	0x00000000
	.align		4
        /*001c*/ 	.word	0xfffffffc


//--------------------- .nv.constant4             --------------------------
	.section	.nv.constant4,"a",@progbits
	.align	8
	.align		8
.nv.constant4:
        /*0000*/ 	.dword	_$_str
	.align		8
        /*0008*/ 	.dword	_$_str_$_2


//--------------------- .text.triton_poi_fused__native_batch_norm_legit_no_training_convolution_relu_8 --------------------------
	.section	.text.triton_poi_fused__native_batch_norm_legit_no_training_convolution_relu_8,"ax",@progbits
	.align	128
        .global         triton_poi_fused__native_batch_norm_legit_no_training_convolution_relu_8
        .type           triton_poi_fused__native_batch_norm_legit_no_training_convolution_relu_8,@function
        .size           triton_poi_fused__native_batch_norm_legit_no_training_convolution_relu_8,(.L_x_1 - triton_poi_fused__native_batch_norm_legit_no_training_convolution_relu_8)
        .other          triton_poi_fused__native_batch_norm_legit_no_training_convolution_relu_8,@"STO_CUDA_ENTRY STV_DEFAULT"
triton_poi_fused__native_batch_norm_legit_no_training_convolution_relu_8:
.text.triton_poi_fused__native_batch_norm_legit_no_training_convolution_relu_8:
[----:B------:R-:W0:Y:S01]  /*0000*/  LDC R1, c[0x0][0x28] ;  /* 0x00000a00ff017b82 */ /* 0x000e220000000800 */
[----:B------:R-:W1:Y:S07]  /*0010*/  S2R R0, SR_TID.X ;  /* 0x0000000000007919 */ /* 0x000e6e0000002100 */
[----:B------:R-:W2:Y:S01]  /*0020*/  LDC.64 R6, c[0x0][0x228] ;  /* 0x00008a00ff067b82 */ /* 0x000ea20000000a00 */
[----:B------:R-:W-:Y:S02]  /*0030*/  CS2R R16, SRZ ;  /* 0x0000000000107805 */ /* 0x000fe4000001ff00 */
[----:B------:R-:W-:Y:S01]  /*0040*/  CS2R R18, SRZ ;  /* 0x0000000000127805 */ /* 0x000fe2000001ff00 */
[----:B------:R-:W3:Y:S01]  /*0050*/  S2R R3, SR_CTAID.X ;  /* 0x0000000000037919 */ /* 0x000ee20000002500 */
[----:B------:R-:W-:Y:S01]  /*0060*/  ULDC.64 UR4, c[0x0][0x208] ;  /* 0x0000820000047ab9 */ /* 0x000fe20000000a00 */
[----:B------:R-:W-:-:S02]  /*0070*/  CS2R R12, SRZ ;  /* 0x00000000000c7805 */ /* 0x000fc4000001ff00 */
[----:B------:R-:W-:Y:S01]  /*0080*/  CS2R R14, SRZ ;  /* 0x00000000000e7805 */ /* 0x000fe2000001ff00 */
[----:B------:R-:W4:Y:S08]  /*0090*/  LDC.64 R36, c[0x0][0x218] ;  /* 0x00008600ff247b82 */ /* 0x000f300000000a00 */
[----:B------:R-:W5:Y:S08]  /*00a0*/  LDC.64 R32, c[0x0][0x210] ;  /* 0x00008400ff207b82 */ /* 0x000f700000000a00 */
[----:B------:R-:W4:Y:S01]  /*00b0*/  LDC.64 R34, c[0x0][0x220] ;  /* 0x00008800ff227b82 */ /* 0x000f220000000a00 */
[----:B-1----:R-:W-:-:S04]  /*00c0*/  SHF.L.U32 R0, R0, 0x2, RZ ;  /* 0x0000000200007819 */ /* 0x002fc800000006ff */
[----:B------:R-:W-:-:S04]  /*00d0*/  LOP3.LUT R0, R0, 0x1fc, RZ, 0xc0, !PT ;  /* 0x000001fc00007812 */ /* 0x000fc800078ec0ff */
[----:B---3--:R-:W-:-:S04]  /*00e0*/  LEA R2, R3, R0, 0xa ;  /* 0x0000000003027211 */ /* 0x008fc800078e50ff */
[C---:B------:R-:W-:Y:S01]  /*00f0*/  ISETP.GE.AND P1, PT, R2.reuse, 0x25800, PT ;  /* 0x000258000200780c */ /* 0x040fe20003f26270 */
[----:B------:R-:W-:Y:S01]  /*0100*/  IMAD.HI R0, R2, 0x2aaaaaab, RZ ;  /* 0x2aaaaaab02007827 */ /* 0x000fe200078e02ff */
[----:B------:R-:W-:-:S04]  /*0110*/  IADD3 R28, R2, 0x200, RZ ;  /* 0x00000200021c7810 */ /* 0x000fc80007ffe0ff */
[----:B------:R-:W-:-:S04]  /*0120*/  SHF.R.U32.HI R3, RZ, 0x1f, R0 ;  /* 0x0000001fff037819 */ /* 0x000fc80000011600 */
[----:B------:R-:W-:Y:S01]  /*0130*/  LEA.HI R3, R0, R3, RZ, 0x1a ;  /* 0x0000000300037211 */ /* 0x000fe200078fd0ff */
[----:B------:R-:W-:-:S04]  /*0140*/  IMAD.HI R0, R28, 0x2aaaaaab, RZ ;  /* 0x2aaaaaab1c007827 */ /* 0x000fc800078e02ff */
[----:B------:R-:W-:-:S04]  /*0150*/  IMAD R29, R3, -0x180, R2 ;  /* 0xfffffe80031d7824 */ /* 0x000fc800078e0202 */
[----:B--2---:R-:W-:-:S05]  /*0160*/  IMAD.WIDE R4, R29, 0x4, R6 ;  /* 0x000000041d047825 */ /* 0x004fca00078e0206 */
[----:B------:R1:W2:Y:S01]  /*0170*/  @!P1 LDG.E.EL.128 R16, desc[UR4][R4.64] ;  /* 0x0000000404109981 */ /* 0x0002a2000c2e1d00 */
[----:B------:R-:W-:Y:S02]  /*0180*/  SHF.R.U32.HI R3, RZ, 0x1f, R0 ;  /* 0x0000001fff037819 */ /* 0x000fe40000011600 */
[----:B------:R-:W-:Y:S02]  /*0190*/  ISETP.GE.AND P0, PT, R28, 0x25800, PT ;  /* 0x000258001c00780c */ /* 0x000fe40003f06270 */
[----:B------:R-:W-:-:S05]  /*01a0*/  LEA.HI R3, R0, R3, RZ, 0x1a ;  /* 0x0000000300037211 */ /* 0x000fca00078fd0ff */
[----:B------:R-:W-:-:S04]  /*01b0*/  IMAD R28, R3, -0x180, R28 ;  /* 0xfffffe80031c7824 */ /* 0x000fc800078e021c */
[----:B------:R-:W-:-:S05]  /*01c0*/  IMAD.WIDE R6, R28, 0x4, R6 ;  /* 0x000000041c067825 */ /* 0x000fca00078e0206 */
[----:B------:R3:W2:Y:S01]  /*01d0*/  @!P0 LDG.E.EL.128 R12, desc[UR4][R6.64] ;  /* 0x00000004060c8981 */ /* 0x0006a2000c2e1d00 */
[----:B------:R-:W-:Y:S02]  /*01e0*/  CS2R R8, SRZ ;  /* 0x0000000000087805 */ /* 0x000fe4000001ff00 */
[----:B------:R-:W-:Y:S02]  /*01f0*/  CS2R R10, SRZ ;  /* 0x00000000000a7805 */ /* 0x000fe4000001ff00 */
[----:B------:R-:W-:Y:S02]  /*0200*/  CS2R R20, SRZ ;  /* 0x0000000000147805 */ /* 0x000fe4000001ff00 */
[----:B------:R-:W-:Y:S01]  /*0210*/  CS2R R22, SRZ ;  /* 0x0000000000167805 */ /* 0x000fe2000001ff00 */
[----:B----4-:R-:W-:Y:S01]  /*0220*/  IMAD.WIDE R24, R28, 0x4, R36 ;  /* 0x000000041c187825 */ /* 0x010fe200078e0224 */
[----:B-1----:R-:W-:-:S03]  /*0230*/  CS2R R4, SRZ ;  /* 0x0000000000047805 */ /* 0x002fc6000001ff00 */
[----:B-----5:R-:W-:Y:S01]  /*0240*/  IMAD.WIDE R32, R2, 0x4, R32 ;  /* 0x0000000402207825 */ /* 0x020fe200078e0220 */
[----:B---3--:R-:W-:Y:S01]  /*0250*/  CS2R R6, SRZ ;  /* 0x0000000000067805 */ /* 0x008fe2000001ff00 */
[----:B------:R1:W3:Y:S02]  /*0260*/  @!P0 LDG.E.EL.128 R8, desc[UR4][R24.64] ;  /* 0x0000000418088981 */ /* 0x0002e4000c2e1d00 */
[----:B0-----:R-:W-:Y:S02]  /*0270*/  IMAD.WIDE R26, R28, 0x4, R34 ;  /* 0x000000041c1a7825 */ /* 0x001fe400078e0222 */
[----:B------:R-:W3:Y:S04]  /*0280*/  @!P0 LDG.E.128 R20, desc[UR4][R32.64+0x800] ;  /* 0x0008000420148981 */ /* 0x000ee8000c1e1d00 */
[----:B------:R0:W4:Y:S01]  /*0290*/  @!P0 LDG.E.EL.128 R4, desc[UR4][R26.64] ;  /* 0x000000041a048981 */ /* 0x000122000c2e1d00 */
[----:B------:R-:W-:Y:S01]  /*02a0*/  HFMA2.MMA R3, -RZ, RZ, 1.625, 0 ;  /* 0x3e800000ff037435 */ /* 0x000fe200000001ff */
[----:B------:R-:W-:-:S04]  /*02b0*/  IMAD.WIDE R36, R29, 0x4, R36 ;  /* 0x000000041d247825 */ /* 0x000fc800078e0224 */
[----:B------:R-:W-:-:S04]  /*02c0*/  IMAD.WIDE R34, R29, 0x4, R34 ;  /* 0x000000041d227825 */ /* 0x000fc800078e0222 */
[----:B--2---:R-:W-:Y:S01]  /*02d0*/  FADD R0, R16, 9.9999999747524270788e-07 ;  /* 0x358637bd10007421 */ /* 0x004fe20000000000 */
[----:B------:R-:W-:Y:S01]  /*02e0*/  FADD R17, R17, 9.9999999747524270788e-07 ;  /* 0x358637bd11117421 */ /* 0x000fe20000000000 */
[----:B------:R-:W-:Y:S01]  /*02f0*/  FADD R18, R18, 9.9999999747524270788e-07 ;  /* 0x358637bd12127421 */ /* 0x000fe20000000000 */
[----:B------:R-:W-:-:S03]  /*0300*/  FADD R19, R19, 9.9999999747524270788e-07 ;  /* 0x358637bd13137421 */ /* 0x000fc60000000000 */
[----:B------:R-:W2:Y:S08]  /*0310*/  MUFU.SQRT R0, R0 ;  /* 0x0000000000007308 */ /* 0x000eb00000002000 */
[----:B------:R-:W5:Y:S01]  /*0320*/  MUFU.SQRT R17, R17 ;  /* 0x0000001100117308 */ /* 0x000f620000002000 */
[----:B------:R-:W-:Y:S01]  /*0330*/  FADD R12, R12, 9.9999999747524270788e-07 ;  /* 0x358637bd0c0c7421 */ /* 0x000fe20000000000 */
[----:B------:R-:W-:Y:S01]  /*0340*/  FADD R13, R13, 9.9999999747524270788e-07 ;  /* 0x358637bd0d0d7421 */ /* 0x000fe20000000000 */
[----:B--2---:R-:W-:-:S05]  /*0350*/  FSETP.GT.AND P6, PT, R0, 8.50705917302346158658e+37, PT ;  /* 0x7e8000000000780b */ /* 0x004fca0003fc4000 */
[----:B------:R2:W0:Y:S01]  /*0360*/  MUFU.SQRT R16, R19 ;  /* 0x0000001300107308 */ /* 0x0004220000002000 */
[----:B------:R-:W-:Y:S01]  /*0370*/  FSETP.GEU.AND P2, PT, R0, 1.175494350822287508e-38, PT ;  /* 0x008000000000780b */ /* 0x000fe20003f4e000 */
[----:B------:R-:W-:Y:S01]  /*0380*/  FADD R14, R14, 9.9999999747524270788e-07 ;  /* 0x358637bd0e0e7421 */ /* 0x000fe20000000000 */
[----:B-1----:R-:W-:Y:S01]  /*0390*/  FSEL R24, R3, 1, P6 ;  /* 0x3f80000003187808 */ /* 0x002fe20003000000 */
[----:B------:R-:W-:Y:S01]  /*03a0*/  FADD R15, R15, 9.9999999747524270788e-07 ;  /* 0x358637bd0f0f7421 */ /* 0x000fe20000000000 */
[----:B-----5:R-:W-:-:S03]  /*03b0*/  FSETP.GT.AND P3, PT, R17, 8.50705917302346158658e+37, PT ;  /* 0x7e8000001100780b */ /* 0x020fc60003f64000 */
[----:B------:R-:W1:Y:S01]  /*03c0*/  MUFU.SQRT R18, R18 ;  /* 0x0000001200127308 */ /* 0x000e620000002000 */
[----:B------:R-:W-:Y:S02]  /*03d0*/  FSETP.GEU.AND P5, PT, R17, 1.175494350822287508e-38, PT ;  /* 0x008000001100780b */ /* 0x000fe40003fae000 */
[----:B--2---:R-:W-:Y:S01]  /*03e0*/  FSEL R19, R3, 1, P3 ;  /* 0x3f80000003137808 */ /* 0x004fe20001800000 */
[----:B------:R-:W-:Y:S02]  /*03f0*/  @P6 FMUL R0, R0, 0.25 ;  /* 0x3e80000000006820 */ /* 0x000fe40000400000 */
[----:B------:R-:W-:Y:S02]  /*0400*/  @!P2 FMUL R24, R24, 16777216 ;  /* 0x4b8000001818a820 */ /* 0x000fe40000400000 */
[----:B------:R-:W-:Y:S01]  /*0410*/  @!P2 FMUL R0, R0, 16777216 ;  /* 0x4b8000000000a820 */ /* 0x000fe20000400000 */
[C---:B0-----:R-:W-:Y:S01]  /*0420*/  FSETP.GT.AND P2, PT, R16.reuse, 8.50705917302346158658e+37, PT ;  /* 0x7e8000001000780b */ /* 0x041fe20003f44000 */
[----:B------:R-:W0:Y:S01]  /*0430*/  MUFU.SQRT R12, R12 ;  /* 0x0000000c000c7308 */ /* 0x000e220000002000 */
[----:B------:R-:W-:Y:S01]  /*0440*/  @P3 FMUL R17, R17, 0.25 ;  /* 0x3e80000011113820 */ /* 0x000fe20000400000 */
[----:B------:R-:W-:-:S02]  /*0450*/  FSETP.GEU.AND P3, PT, R16, 1.175494350822287508e-38, PT ;  /* 0x008000001000780b */ /* 0x000fc40003f6e000 */
[----:B------:R-:W-:Y:S01]  /*0460*/  @!P5 FMUL R19, R19, 16777216 ;  /* 0x4b8000001313d820 */ /* 0x000fe20000400000 */
[C---:B-1----:R-:W-:Y:S01]  /*0470*/  FSETP.GT.AND P4, PT, R18.reuse, 8.50705917302346158658e+37, PT ;  /* 0x7e8000001200780b */ /* 0x042fe20003f84000 */
[----:B------:R-:W-:Y:S01]  /*0480*/  @!P5 FMUL R17, R17, 16777216 ;  /* 0x4b8000001111d820 */ /* 0x000fe20000400000 */
[----:B------:R-:W-:Y:S01]  /*0490*/  FSETP.GEU.AND P6, PT, R18, 1.175494350822287508e-38, PT ;  /* 0x008000001200780b */ /* 0x000fe20003fce000 */
[----:B------:R1:W2:Y:S04]  /*04a0*/  MUFU.RCP R27, R0 ;  /* 0x00000000001b7308 */ /* 0x0002a80000001000 */
[----:B------:R-:W-:Y:S01]  /*04b0*/  @P2 FMUL R16, R16, 0.25 ;  /* 0x3e80000010102820 */ /* 0x000fe20000400000 */
[----:B0-----:R-:W-:-:S03]  /*04c0*/  FSETP.GEU.AND P5, PT, R12, 1.175494350822287508e-38, PT ;  /* 0x008000000c00780b */ /* 0x001fc60003fae000 */
[----:B------:R0:W5:Y:S01]  /*04d0*/  MUFU.RCP R26, R17 ;  /* 0x00000011001a7308 */ /* 0x0001620000001000 */
[----:B-1----:R-:W-:Y:S01]  /*04e0*/  FSEL R0, R3, 1, P4 ;  /* 0x3f80000003007808 */ /* 0x002fe20002000000 */
[----:B------:R-:W-:Y:S01]  /*04f0*/  @P4 FMUL R18, R18, 0.25 ;  /* 0x3e80000012124820 */ /* 0x000fe20000400000 */
[----:B------:R-:W-:Y:S01]  /*0500*/  FSETP.GT.AND P4, PT, R12, 8.50705917302346158658e+37, PT ;  /* 0x7e8000000c00780b */ /* 0x000fe20003f84000 */
[----:B------:R-:W-:Y:S02]  /*0510*/  @!P3 FMUL R16, R16, 16777216 ;  /* 0x4b8000001010b820 */ /* 0x000fe40000400000 */
[----:B------:R-:W-:Y:S01]  /*0520*/  @!P6 FMUL R18, R18, 16777216 ;  /* 0x4b8000001212e820 */ /* 0x000fe20000400000 */
[----:B--2---:R-:W-:Y:S01]  /*0530*/  FMUL R27, R27, R24 ;  /* 0x000000181b1b7220 */ /* 0x004fe20000400000 */
[----:B------:R-:W1:Y:S01]  /*0540*/  MUFU.SQRT R13, R13 ;  /* 0x0000000d000d7308 */ /* 0x000e620000002000 */
[----:B------:R-:W-:Y:S01]  /*0550*/  @!P6 FMUL R0, R0, 16777216 ;  /* 0x4b8000000000e820 */ /* 0x000fe20000400000 */
[----:B0-----:R-:W-:Y:S01]  /*0560*/  FSEL R17, R3, 1, P2 ;  /* 0x3f80000003117808 */ /* 0x001fe20001000000 */
[----:B-----5:R-:W-:-:S05]  /*0570*/  FMUL R26, R26, R19 ;  /* 0x000000131a1a7220 */ /* 0x020fca0000400000 */
[----:B------:R-:W0:Y:S01]  /*0580*/  MUFU.SQRT R14, R14 ;  /* 0x0000000e000e7308 */ /* 0x000e220000002000 */
[----:B------:R-:W-:Y:S01]  /*0590*/  @P4 FMUL R12, R12, 0.25 ;  /* 0x3e8000000c0c4820 */ /* 0x000fe20000400000 */
[----:B------:R-:W-:-:S03]  /*05a0*/  @!P3 FMUL R17, R17, 16777216 ;  /* 0x4b8000001111b820 */ /* 0x000fc60000400000 */
[----:B------:R-:W-:Y:S01]  /*05b0*/  @!P5 FMUL R12, R12, 16777216 ;  /* 0x4b8000000c0cd820 */ /* 0x000fe20000400000 */
[C---:B-1----:R-:W-:Y:S02]  /*05c0*/  FSETP.GT.AND P6, PT, R13.reuse, 8.50705917302346158658e+37, PT ;  /* 0x7e8000000d00780b */ /* 0x042fe40003fc4000 */
[----:B------:R1:W2:Y:S01]  /*05d0*/  MUFU.SQRT R19, R15 ;  /* 0x0000000f00137308 */ /* 0x0002a20000002000 */
[----:B------:R-:W-:Y:S02]  /*05e0*/  FSETP.GEU.AND P2, PT, R13, 1.175494350822287508e-38, PT ;  /* 0x008000000d00780b */ /* 0x000fe40003f4e000 */
[----:B0-----:R-:W-:-:S05]  /*05f0*/  FSETP.GT.AND P3, PT, R14, 8.50705917302346158658e+37, PT ;  /* 0x7e8000000e00780b */ /* 0x001fca0003f64000 */
[----:B------:R-:W0:Y:S01]  /*0600*/  MUFU.RCP R24, R16 ;  /* 0x0000001000187308 */ /* 0x000e220000001000 */
[----:B-1----:R-:W-:Y:S02]  /*0610*/  FSEL R15, R3, 1, P4 ;  /* 0x3f800000030f7808 */ /* 0x002fe40002000000 */
[C---:B------:R-:W-:Y:S01]  /*0620*/  FSETP.GEU.AND P4, PT, R14.reuse, 1.175494350822287508e-38, PT ;  /* 0x008000000e00780b */ /* 0x040fe20003f8e000 */
[----:B------:R-:W-:Y:S02]  /*0630*/  @P6 FMUL R13, R13, 0.25 ;  /* 0x3e8000000d0d6820 */ /* 0x000fe40000400000 */
[----:B------:R-:W-:Y:S01]  /*0640*/  @!P5 FMUL R15, R15, 16777216 ;  /* 0x4b8000000f0fd820 */ /* 0x000fe20000400000 */
[----:B--2---:R-:W-:Y:S01]  /*0650*/  FSETP.GT.AND P5, PT, R19, 8.50705917302346158658e+37, PT ;  /* 0x7e8000001300780b */ /* 0x004fe20003fa4000 */
[----:B------:R-:W1:Y:S01]  /*0660*/  MUFU.RCP R25, R18 ;  /* 0x0000001200197308 */ /* 0x000e620000001000 */
[----:B------:R-:W-:Y:S01]  /*0670*/  @!P2 FMUL R13, R13, 16777216 ;  /* 0x4b8000000d0da820 */ /* 0x000fe20000400000 */
[----:B------:R-:W-:Y:S01]  /*0680*/  @P3 FMUL R14, R14, 0.25 ;  /* 0x3e8000000e0e3820 */ /* 0x000fe20000400000 */
[----:B0-----:R-:W-:Y:S01]  /*0690*/  FMUL R24, R24, R17 ;  /* 0x0000001118187220 */ /* 0x001fe20000400000 */
[----:B------:R-:W-:-:S04]  /*06a0*/  FSEL R17, R3, 1, P6 ;  /* 0x3f80000003117808 */ /* 0x000fc80003000000 */
[----:B------:R-:W-:Y:S01]  /*06b0*/  @!P4 FMUL R14, R14, 16777216 ;  /* 0x4b8000000e0ec820 */ /* 0x000fe20000400000 */
[C---:B------:R-:W-:Y:S01]  /*06c0*/  FSETP.GEU.AND P6, PT, R19.reuse, 1.175494350822287508e-38, PT ;  /* 0x008000001300780b */ /* 0x040fe20003fce000 */
[----:B------:R-:W0:Y:S02]  /*06d0*/  MUFU.RCP R30, R13 ;  /* 0x0000000d001e7308 */ /* 0x000e240000001000 */
[----:B------:R-:W-:Y:S01]  /*06e0*/  @P5 FMUL R19, R19, 0.25 ;  /* 0x3e80000013135820 */ /* 0x000fe20000400000 */
[----:B------:R-:W-:Y:S01]  /*06f0*/  FSEL R16, R3, 1, P5 ;  /* 0x3f80000003107808 */ /* 0x000fe20002800000 */
[----:B------:R-:W-:Y:S01]  /*0700*/  @!P2 FMUL R17, R17, 16777216 ;  /* 0x4b8000001111a820 */ /* 0x000fe20000400000 */
[----:B-1----:R-:W-:-:S03]  /*0710*/  FMUL R25, R25, R0 ;  /* 0x0000000019197220 */ /* 0x002fc60000400000 */
[----:B------:R1:W2:Y:S04]  /*0720*/  MUFU.RCP R0, R12 ;  /* 0x0000000c00007308 */ /* 0x0002a80000001000 */
[----:B------:R-:W-:-:S04]  /*0730*/  @!P6 FMUL R19, R19, 16777216 ;  /* 0x4b8000001313e820 */ /* 0x000fc80000400000 */
[----:B------:R5:W3:Y:S01]  /*0740*/  MUFU.RCP R31, R14 ;  /* 0x0000000e001f7308 */ /* 0x000ae20000001000 */
[----:B-1----:R-:W-:Y:S01]  /*0750*/  FSEL R12, R3, 1, P3 ;  /* 0x3f800000030c7808 */ /* 0x002fe20001800000 */
[----:B------:R-:W-:Y:S01]  /*0760*/  @!P6 FMUL R16, R16, 16777216 ;  /* 0x4b8000001010e820 */ /* 0x000fe20000400000 */
[----:B0-----:R-:W-:-:S03]  /*0770*/  FMUL R30, R30, R17 ;  /* 0x000000111e1e7220 */ /* 0x001fc60000400000 */
[----:B------:R-:W-:Y:S01]  /*0780*/  @!P4 FMUL R12, R12, 16777216 ;  /* 0x4b8000000c0cc820 */ /* 0x000fe20000400000 */
[----:B--2---:R-:W-:Y:S01]  /*0790*/  FMUL R0, R0, R15 ;  /* 0x0000000f00007220 */ /* 0x004fe20000400000 */
[----:B------:R-:W0:Y:S01]  /*07a0*/  MUFU.RCP R19, R19 ;  /* 0x0000001300137308 */ /* 0x000e220000001000 */
[----:B-----5:R-:W-:Y:S01]  /*07b0*/  CS2R R14, SRZ ;  /* 0x00000000000e7805 */ /* 0x020fe2000001ff00 */
[----:B---3--:R-:W-:Y:S01]  /*07c0*/  FMUL R31, R31, R12 ;  /* 0x0000000c1f1f7220 */ /* 0x008fe20000400000 */
[----:B------:R-:W-:-:S06]  /*07d0*/  CS2R R12, SRZ ;  /* 0x00000000000c7805 */ /* 0x000fcc000001ff00 */
[----:B------:R1:W2:Y:S01]  /*07e0*/  @!P1 LDG.E.EL.128 R12, desc[UR4][R36.64] ;  /* 0x00000004240c9981 */ /* 0x0002a2000c2e1d00 */
[----:B0-----:R-:W-:Y:S01]  /*07f0*/  FMUL R3, R19, R16 ;  /* 0x0000001013037220 */ /* 0x001fe20000400000 */
[----:B------:R-:W-:Y:S02]  /*0800*/  CS2R R16, SRZ ;  /* 0x0000000000107805 */ /* 0x000fe4000001ff00 */
[----:B------:R-:W-:Y:S01]  /*0810*/  CS2R R18, SRZ ;  /* 0x0000000000127805 */ /* 0x000fe2000001ff00 */
[----:B------:R-:W-:-:S05]  /*0820*/  FADD R11, R11, R23 ;  /* 0x000000170b0b7221 */ /* 0x000fca0000000000 */
[----:B------:R-:W2:Y:S01]  /*0830*/  @!P1 LDG.E.128 R16, desc[UR4][R32.64] ;  /* 0x0000000420109981 */ /* 0x000ea2000c1e1d00 */
[----:B------:R-:W-:Y:S01]  /*0840*/  FADD R10, R10, R22 ;  /* 0x000000160a0a7221 */ /* 0x000fe20000000000 */
[----:B----4-:R-:W-:Y:S01]  /*0850*/  FADD R22, R11, -R7 ;  /* 0x800000070b167221 */ /* 0x010fe20000000000 */
[----:B------:R-:W-:Y:S01]  /*0860*/  FADD R9, R9, R21 ;  /* 0x0000001509097221 */ /* 0x000fe20000000000 */
[----:B------:R-:W-:Y:S01]  /*0870*/  FADD R8, R8, R20 ;  /* 0x0000001408087221 */ /* 0x000fe20000000000 */
[----:B------:R-:W-:Y:S01]  /*0880*/  CS2R R20, SRZ ;  /* 0x0000000000147805 */ /* 0x000fe2000001ff00 */
[----:B------:R-:W-:Y:S01]  /*0890*/  FMUL R3, R3, R22 ;  /* 0x0000001603037220 */ /* 0x000fe20000400000 */
[----:B------:R-:W-:Y:S01]  /*08a0*/  CS2R R22, SRZ ;  /* 0x0000000000167805 */ /* 0x000fe2000001ff00 */
[----:B-1----:R-:W0:Y:S05]  /*08b0*/  LDC.64 R36, c[0x0][0x230] ;  /* 0x00008c00ff247b82 */ /* 0x002e2a0000000a00 */
[----:B------:R-:W3:Y:S01]  /*08c0*/  @!P1 LDG.E.EL.128 R20, desc[UR4][R34.64] ;  /* 0x0000000422149981 */ /* 0x000ee2000c2e1d00 */
[----:B------:R-:W-:Y:S01]  /*08d0*/  FADD R6, R10, -R6 ;  /* 0x800000060a067221 */ /* 0x000fe20000000000 */
[----:B------:R-:W-:-:S03]  /*08e0*/  FADD R5, R9, -R5 ;  /* 0x8000000509057221 */ /* 0x000fc60000000000 */
[----:B------:R-:W-:Y:S01]  /*08f0*/  FMUL R6, R31, R6 ;  /* 0x000000061f067220 */ /* 0x000fe20000400000 */
[----:B------:R-:W-:Y:S01]  /*0900*/  FMUL R5, R30, R5 ;  /* 0x000000051e057220 */ /* 0x000fe20000400000 */
[----:B0-----:R-:W-:-:S04]  /*0910*/  IMAD.WIDE R30, R29, 0x4, R36 ;  /* 0x000000041d1e7825 */ /* 0x001fc800078e0224 */
[----:B--2---:R-:W-:Y:S01]  /*0920*/  FADD R15, R15, R19 ;  /* 0x000000130f0f7221 */ /* 0x004fe20000000000 */
[----:B------:R-:W-:Y:S01]  /*0930*/  FADD R14, R14, R18 ;  /* 0x000000120e0e7221 */ /* 0x000fe20000000000 */
[----:B------:R-:W-:Y:S01]  /*0940*/  FADD R13, R13, R17 ;  /* 0x000000110d0d7221 */ /* 0x000fe20000000000 */
[----:B------:R-:W-:Y:S01]  /*0950*/  FADD R12, R12, R16 ;  /* 0x000000100c0c7221 */ /* 0x000fe20000000000 */
[----:B------:R-:W-:Y:S02]  /*0960*/  CS2R R16, SRZ ;  /* 0x0000000000107805 */ /* 0x000fe4000001ff00 */
[----:B------:R-:W-:-:S06]  /*0970*/  CS2R R18, SRZ ;  /* 0x0000000000127805 */ /* 0x000fcc000001ff00 */
[----:B------:R0:W2:Y:S01]  /*0980*/  @!P1 LDG.E.EL.128 R16, desc[UR4][R30.64] ;  /* 0x000000041e109981 */ /* 0x0000a2000c2e1d00 */
[----:B---3--:R-:W-:Y:S01]  /*0990*/  FADD R22, R14, -R22 ;  /* 0x800000160e167221 */ /* 0x008fe20000000000 */
[----:B------:R-:W-:Y:S01]  /*09a0*/  FADD R7, R15, -R23 ;  /* 0x800000170f077221 */ /* 0x000fe20000000000 */
[----:B------:R-:W-:Y:S01]  /*09b0*/  FADD R21, R13, -R21 ;  /* 0x800000150d157221 */ /* 0x000fe20000000000 */
[----:B------:R-:W-:Y:S01]  /*09c0*/  FADD R20, R12, -R20 ;  /* 0x800000140c147221 */ /* 0x000fe20000000000 */
[----:B------:R-:W-:Y:S01]  /*09d0*/  FMUL R34, R25, R22 ;  /* 0x0000001619227220 */ /* 0x000fe20000400000 */
[----:B------:R-:W-:-:S04]  /*09e0*/  IMAD.WIDE R22, R28, 0x4, R36 ;  /* 0x000000041c167825 */ /* 0x000fc800078e0224 */
[----:B------:R-:W-:Y:S01]  /*09f0*/  FMUL R7, R24, R7 ;  /* 0x0000000718077220 */ /* 0x000fe20000400000 */
[----:B------:R-:W-:Y:S01]  /*0a00*/  FMUL R26, R26, R21 ;  /* 0x000000151a1a7220 */ /* 0x000fe20000400000 */
[----:B0-----:R-:W0:Y:S01]  /*0a10*/  LDC.64 R30, c[0x0][0x238] ;  /* 0x00008e00ff1e7b82 */ /* 0x001e220000000a00 */
[----:B------:R-:W-:Y:S01]  /*0a20*/  FMUL R27, R27, R20 ;  /* 0x000000141b1b7220 */ /* 0x000fe20000400000 */
[----:B------:R-:W-:Y:S01]  /*0a30*/  CS2R R20, SRZ ;  /* 0x0000000000147805 */ /* 0x000fe2000001ff00 */
[----:B0-----:R-:W-:-:S04]  /*0a40*/  IMAD.WIDE R24, R29, 0x4, R30 ;  /* 0x000000041d187825 */ /* 0x001fc800078e021e */
[----:B------:R-:W-:Y:S01]  /*0a50*/  IMAD.WIDE R36, R28, 0x4, R30 ;  /* 0x000000041c247825 */ /* 0x000fe200078e021e */
[----:B------:R-:W-:Y:S02]  /*0a60*/  MOV R30, R22 ;  /* 0x00000016001e7202 */ /* 0x000fe40000000f00 */
[----:B------:R-:W-:Y:S02]  /*0a70*/  MOV R31, R23 ;  /* 0x00000017001f7202 */ /* 0x000fe40000000f00 */
[----:B------:R-:W-:-:S06]  /*0a80*/  CS2R R22, SRZ ;  /* 0x0000000000167805 */ /* 0x000fcc000001ff00 */
[----:B------:R0:W2:Y:S01]  /*0a90*/  @!P1 LDG.E.EL.128 R20, desc[UR4][R24.64] ;  /* 0x0000000418149981 */ /* 0x0000a2000c2e1d00 */
[----:B------:R-:W-:Y:S02]  /*0aa0*/  CS2R R28, SRZ ;  /* 0x00000000001c7805 */ /* 0x000fe4000001ff00 */
[----:B0-----:R-:W-:Y:S01]  /*0ab0*/  CS2R R24, SRZ ;  /* 0x0000000000187805 */ /* 0x001fe2000001ff00 */
[----:B--2---:R-:W-:Y:S01]  /*0ac0*/  FFMA R16, R27, R16, R20 ;  /* 0x000000101b107223 */ /* 0x004fe20000000014 */
[----:B------:R-:W-:Y:S01]  /*0ad0*/  FFMA R17, R26, R17, R21 ;  /* 0x000000111a117223 */ /* 0x000fe20000000015 */
[----:B------:R-:W-:Y:S01]  /*0ae0*/  CS2R R26, SRZ ;  /* 0x00000000001a7805 */ /* 0x000fe2000001ff00 */
[----:B------:R-:W0:Y:S05]  /*0af0*/  LDC.64 R20, c[0x0][0x240] ;  /* 0x00009000ff147b82 */ /* 0x000e2a0000000a00 */
[----:B------:R1:W2:Y:S02]  /*0b00*/  @!P0 LDG.E.EL.128 R24, desc[UR4][R30.64] ;  /* 0x000000041e188981 */ /* 0x0002a4000c2e1d00 */
[----:B-1----:R-:W-:-:S06]  /*0b10*/  CS2R R30, SRZ ;  /* 0x00000000001e7805 */ /* 0x002fcc000001ff00 */
[----:B------:R-:W2:Y:S01]  /*0b20*/  @!P0 LDG.E.EL.128 R28, desc[UR4][R36.64] ;  /* 0x00000004241c8981 */ /* 0x000ea2000c2e1d00 */
[----:B------:R-:W-:Y:S01]  /*0b30*/  FFMA R19, R7, R19, R23 ;  /* 0x0000001307137223 */ /* 0x000fe20000000017 */
[----:B------:R-:W-:Y:S01]  /*0b40*/  FFMA R18, R34, R18, R22 ;  /* 0x0000001222127223 */ /* 0x000fe20000000016 */
[----:B------:R-:W-:Y:S01]  /*0b50*/  FADD R7, R8, -R4 ;  /* 0x8000000408077221 */ /* 0x000fe20000000000 */
[----:B------:R-:W-:Y:S01]  /*0b60*/  FSETP.GEU.AND P4, PT, R17, RZ, PT ;  /* 0x000000ff1100720b */ /* 0x000fe20003f8e000 */
[----:B0-----:R-:W-:Y:S01]  /*0b70*/  IMAD.WIDE R20, R2, 0x4, R20 ;  /* 0x0000000402147825 */ /* 0x001fe200078e0214 */
[----:B------:R-:W-:-:S03]  /*0b80*/  FSETP.GEU.AND P2, PT, R19, RZ, PT ;  /* 0x000000ff1300720b */ /* 0x000fc60003f4e000 */
[----:B------:R-:W-:Y:S01]  /*0b90*/  FMUL R7, R0, R7 ;  /* 0x0000000700077220 */ /* 0x000fe20000400000 */
[----:B------:R-:W-:Y:S01]  /*0ba0*/  FSETP.GEU.AND P3, PT, R18, RZ, PT ;  /* 0x000000ff1200720b */ /* 0x000fe20003f6e000 */
[----:B------:R-:W-:Y:S01]  /*0bb0*/  @!P1 STG.E.128 desc[UR4][R32.64], R12 ;  /* 0x0000000c20009986 */ /* 0x000fe2000c101d04 */
[----:B------:R-:W-:Y:S02]  /*0bc0*/  FSETP.GEU.AND P5, PT, R16, RZ, PT ;  /* 0x000000ff1000720b */ /* 0x000fe40003fae000 */
[----:B------:R-:W-:Y:S01]  /*0bd0*/  SEL R19, R19, RZ, P2 ;  /* 0x000000ff13137207 */ /* 0x000fe20001000000 */
[----:B------:R0:W-:Y:S01]  /*0be0*/  @!P0 STG.E.128 desc[UR4][R32.64+0x800], R8 ;  /* 0x0008000820008986 */ /* 0x0001e2000c101d04 */
[----:B------:R-:W-:Y:S02]  /*0bf0*/  SEL R18, R18, RZ, P3 ;  /* 0x000000ff12127207 */ /* 0x000fe40001800000 */
[----:B------:R-:W-:Y:S02]  /*0c00*/  SEL R17, R17, RZ, P4 ;  /* 0x000000ff11117207 */ /* 0x000fe40002000000 */
[----:B------:R-:W-:-:S05]  /*0c10*/  SEL R16, R16, RZ, P5 ;  /* 0x000000ff10107207 */ /* 0x000fca0002800000 */
[----:B------:R1:W-:Y:S01]  /*0c20*/  @!P1 STG.E.128 desc[UR4][R20.64], R16 ;  /* 0x0000001014009986 */ /* 0x0003e2000c101d04 */
[----:B--2---:R-:W-:Y:S01]  /*0c30*/  FFMA R3, R3, R27, R31 ;  /* 0x0000001b03037223 */ /* 0x004fe2000000001f */
[----:B------:R-:W-:Y:S01]  /*0c40*/  FFMA R6, R6, R26, R30 ;  /* 0x0000001a06067223 */ /* 0x000fe2000000001e */
[----:B------:R-:W-:Y:S01]  /*0c50*/  FFMA R5, R5, R25, R29 ;  /* 0x0000001905057223 */ /* 0x000fe2000000001d */
[----:B------:R-:W-:Y:S02]  /*0c60*/  FFMA R7, R7, R24, R28 ;  /* 0x0000001807077223 */ /* 0x000fe4000000001c */
[----:B------:R-:W-:Y:S02]  /*0c70*/  FSETP.GEU.AND P1, PT, R3, RZ, PT ;  /* 0x000000ff0300720b */ /* 0x000fe40003f2e000 */
[----:B------:R-:W-:Y:S02]  /*0c80*/  FSETP.GEU.AND P2, PT, R6, RZ, PT ;  /* 0x000000ff0600720b */ /* 0x000fe40003f4e000 */
[----:B------:R-:W-:-:S02]  /*0c90*/  FSETP.GEU.AND P3, PT, R5, RZ, PT ;  /* 0x000000ff0500720b */ /* 0x000fc40003f6e000 */
[----:B------:R-:W-:Y:S02]  /*0ca0*/  FSETP.GEU.AND P4, PT, R7, RZ, PT ;  /* 0x000000ff0700720b */ /* 0x000fe40003f8e000 */
[----:B0-----:R-:W-:Y:S02]  /*0cb0*/  SEL R11, R3, RZ, P1 ;  /* 0x000000ff030b7207 */ /* 0x001fe40000800000 */
[----:B------:R-:W-:Y:S02]  /*0cc0*/  SEL R10, R6, RZ, P2 ;  /* 0x000000ff060a7207 */ /* 0x000fe40001000000 */
[----:B------:R-:W-:Y:S02]  /*0cd0*/  SEL R9, R5, RZ, P3 ;  /* 0x000000ff05097207 */ /* 0x000fe40001800000 */
[----:B------:R-:W-:Y:S01]  /*0ce0*/  SEL R8, R7, RZ, P4 ;  /* 0x000000ff07087207 */ /* 0x000fe20002000000 */
[----:B-1----:R-:W-:Y:S06]  /*0cf0*/  @P0 EXIT ;  /* 0x000000000000094d */ /* 0x002fec0003800000 */
[----:B------:R-:W-:Y:S01]  /*0d00*/  STG.E.128 desc[UR4][R20.64+0x800], R8 ;  /* 0x0008000814007986 */ /* 0x000fe2000c101d04 */
[----:B------:R-:W-:Y:S05]  /*0d10*/  EXIT ;  /* 0x000000000000794d */ /* 0x000fea0003800000 */
.L_x_0:
[----:B------:R-:W-:-:S00]  /*0d20*/  BRA `(.L_x_0) ;  /* 0xfffffffc00fc7947 */ /* 0x000fc0000383ffff */
[----:B------:R-:W-:-:S00]  /*0d30*/  NOP ;  /* 0x0000000000007918 */ /* 0x000fc00000000000 */
        /* <DEDUP_REMOVED lines=12> */
.L_x_1:


//--------------------- .nv.global.init           --------------------------
	.section	.nv.global.init,"aw",@progbits
.nv.global.init:
	.type		_$_str,@object
	.size		_$_str,(_$_str_$_2 - _$_str)
_$_str:
        /*0000*/ 	.byte	0x5f, 0x5f, 0x43, 0x55, 0x44, 0x41, 0x5f, 0x46, 0x54, 0x5a, 0x00
	.type		_$_str_$_2,@object
	.size		_$_str_$_2,(.L_1 - _$_str_$_2)
_$_str_$_2:
        /*000b*/ 	.byte	0x5f, 0x5f, 0x43, 0x55, 0x44, 0x41, 0x5f, 0x50, 0x52, 0x45, 0x43, 0x5f, 0x53, 0x51, 0x52, 0x54
        /*001b*/ 	.byte	0x00
.L_1:


//--------------------- .nv.constant0.triton_poi_fused__native_batch_norm_legit_no_training_convolution_relu_8 --------------------------
	.section	.nv.constant0.triton_poi_fused__native_batch_norm_legit_no_training_convolution_relu_8,"a",@progbits
	.sectionflags	@""
	.align	4
.nv.constant0.triton_poi_fused__native_batch_norm_legit_no_training_convolution_relu_8:
	.zero		588
